	.headerflags	@"EF_CUDA_TEXMODE_UNIFIED EF_CUDA_64BIT_ADDRESS EF_CUDA_ACCELERATORS EF_CUDA_SM90 EF_CUDA_VIRTUAL_SM(EF_CUDA_SM90)"
	.elftype	@"ET_EXEC"


//--------------------- .nv.info                  --------------------------
	.section	.nv.info,"",@"SHT_CUDA_INFO"
	.align	4


	//----- nvinfo : EIATTR_REGCOUNT
	.align		4
        /*0000*/ 	.byte	0x04, 0x2f
        /*0002*/ 	.short	(.L_3 - .L_2)
	.align		4
.L_2:
        /*0004*/ 	.word	index@(triton_poi_fused__native_batch_norm_legit_no_training_hardtanh_2)
        /*0008*/ 	.word	0x00000017


	//----- nvinfo : EIATTR_MIN_STACK_SIZE
	.align		4
.L_3:
        /*000c*/ 	.byte	0x04, 0x12
        /*000e*/ 	.short	(.L_5 - .L_4)
	.align		4
.L_4:
        /*0010*/ 	.word	index@(triton_poi_fused__native_batch_norm_legit_no_training_hardtanh_2)
        /*0014*/ 	.word	0x00000000


	//----- nvinfo : EIATTR_FRAME_SIZE
	.align		4
.L_5:
        /*0018*/ 	.byte	0x04, 0x11
        /*001a*/ 	.short	(.L_7 - .L_6)
	.align		4
.L_6:
        /*001c*/ 	.word	index@(triton_poi_fused__native_batch_norm_legit_no_training_hardtanh_2)
        /*0020*/ 	.word	0x00000000


	//----- nvinfo : EIATTR_MIN_STACK_SIZE
	.align		4
.L_7:
        /*0024*/ 	.byte	0x04, 0x12
        /*0026*/ 	.short	(.L_9 - .L_8)
	.align		4
.L_8:
        /*0028*/ 	.word	index@(triton_poi_fused__native_batch_norm_legit_no_training_hardtanh_2)
        /*002c*/ 	.word	0x00000000
.L_9:


//--------------------- .nv.info.triton_poi_fused__native_batch_norm_legit_no_training_hardtanh_2 --------------------------
	.section	.nv.info.triton_poi_fused__native_batch_norm_legit_no_training_hardtanh_2,"",@"SHT_CUDA_INFO"
	.sectionflags	@""
	.align	4


	//----- nvinfo : EIATTR_CUDA_API_VERSION
	.align		4
        /*0000*/ 	.byte	0x04, 0x37
        /*0002*/ 	.short	(.L_11 - .L_10)
.L_10:
        /*0004*/ 	.word	0x0000007c


	//----- nvinfo : EIATTR_KPARAM_INFO
	.align		4
.L_11:
        /*0008*/ 	.byte	0x04, 0x17
        /*000a*/ 	.short	(.L_13 - .L_12)
.L_12:
        /*000c*/ 	.word	0x00000000
        /*0010*/ 	.short	0x0006
        /*0012*/ 	.short	0x0030
        /*0014*/ 	.byte	0x00, 0xf0, 0x11, 0x00


	//----- nvinfo : EIATTR_KPARAM_INFO
	.align		4
.L_13:
        /*0018*/ 	.byte	0x04, 0x17
        /*001a*/ 	.short	(.L_15 - .L_14)
.L_14:
        /*001c*/ 	.word	0x00000000
        /*0020*/ 	.short	0x0005
        /*0022*/ 	.short	0x0028
        /*0024*/ 	.byte	0x00, 0xf4, 0x21, 0x00


	//----- nvinfo : EIATTR_KPARAM_INFO
	.align		4
.L_15:
        /*0028*/ 	.byte	0x04, 0x17
        /*002a*/ 	.short	(.L_17 - .L_16)
.L_16:
        /*002c*/ 	.word	0x00000000
        /*0030*/ 	.short	0x0004
        /*0032*/ 	.short	0x0020
        /*0034*/ 	.byte	0x00, 0xf4, 0x21, 0x00


	//----- nvinfo : EIATTR_KPARAM_INFO
	.align		4
.L_17:
        /*0038*/ 	.byte	0x04, 0x17
        /*003a*/ 	.short	(.L_19 - .L_18)
.L_18:
        /*003c*/ 	.word	0x00000000
        /*0040*/ 	.short	0x0003
        /*0042*/ 	.short	0x0018
        /*0044*/ 	.byte	0x00, 0xf4, 0x21, 0x00


	//----- nvinfo : EIATTR_KPARAM_INFO
	.align		4
.L_19:
        /*0048*/ 	.byte	0x04, 0x17
        /*004a*/ 	.short	(.L_21 - .L_20)
.L_20:
        /*004c*/ 	.word	0x00000000
        /*0050*/ 	.short	0x0002
        /*0052*/ 	.short	0x0010
        /*0054*/ 	.byte	0x00, 0xf4, 0x21, 0x00


	//----- nvinfo : EIATTR_KPARAM_INFO
	.align		4
.L_21:
        /*0058*/ 	.byte	0x04, 0x17
        /*005a*/ 	.short	(.L_23 - .L_22)
.L_22:
        /*005c*/ 	.word	0x00000000
        /*0060*/ 	.short	0x0001
        /*0062*/ 	.short	0x0008
        /*0064*/ 	.byte	0x00, 0xf4, 0x21, 0x00


	//----- nvinfo : EIATTR_KPARAM_INFO
	.align		4
.L_23:
        /*0068*/ 	.byte	0x04, 0x17
        /*006a*/ 	.short	(.L_25 - .L_24)
.L_24:
        /*006c*/ 	.word	0x00000000
        /*0070*/ 	.short	0x0000
        /*0072*/ 	.short	0x0000
        /*0074*/ 	.byte	0x00, 0xf4, 0x21, 0x00


	//----- nvinfo : EIATTR_SPARSE_MMA_MASK
	.align		4
.L_25:
        /*0078*/ 	.byte	0x03, 0x50
        /*007a*/ 	.short	0x0000


	//----- nvinfo : EIATTR_MAXREG_COUNT
	.align		4
        /*007c*/ 	.byte	0x03, 0x1b
        /*007e*/ 	.short	0x00ff


	//----- nvinfo : EIATTR_EXIT_INSTR_OFFSETS
	.align		4
        /*0080*/ 	.byte	0x04, 0x1c
        /*0082*/ 	.short	(.L_27 - .L_26)


	//   ....[0]....
.L_26:
        /*0084*/ 	.word	0x00000480


	//   ....[1]....
        /*0088*/ 	.word	0x000004a0


	//----- nvinfo : EIATTR_REQNTID
	.align		4
.L_27:
        /*008c*/ 	.byte	0x04, 0x10
        /*008e*/ 	.short	(.L_29 - .L_28)
.L_28:
        /*0090*/ 	.word	0x00000100
        /*0094*/ 	.word	0x00000001
        /*0098*/ 	.word	0x00000001


	//----- nvinfo : EIATTR_CBANK_PARAM_SIZE
	.align		4
.L_29:
        /*009c*/ 	.byte	0x03, 0x19
        /*009e*/ 	.short	0x0034


	//----- nvinfo : EIATTR_PARAM_CBANK
	.align		4
        /*00a0*/ 	.byte	0x04, 0x0a
        /*00a2*/ 	.short	(.L_31 - .L_30)
	.align		4
.L_30:
        /*00a4*/ 	.word	index@(.nv.constant0.triton_poi_fused__native_batch_norm_legit_no_training_hardtanh_2)
        /*00a8*/ 	.short	0x0210
        /*00aa*/ 	.short	0x0034


	//----- nvinfo : EIATTR_SW_WAR
	.align		4
.L_31:
        /*00ac*/ 	.byte	0x04, 0x36
        /*00ae*/ 	.short	(.L_33 - .L_32)
.L_32:
        /*00b0*/ 	.word	0x00000008
.L_33:


//--------------------- .nv.callgraph             --------------------------
	.section	.nv.callgraph,"",@"SHT_CUDA_CALLGRAPH"
	.align	4
	.sectionentsize	8
	.align		4
        /*0000*/ 	.word	0x00000000
	.align		4
        /*0004*/ 	.word	0xffffffff
	.align		4
        /*0008*/ 	.word	0x00000000
	.align		4
        /*000c*/ 	.word	0xfffffffe
	.align		4
        /*0010*/ 	.word	0x00000000
	.align		4
        /*0014*/ 	.word	0xfffffffd
	.align		4
        /*0018*/ 	.word	0x00000000
	.align		4
        /*001c*/ 	.word	0xfffffffc


//--------------------- .nv.constant4             --------------------------
	.section	.nv.constant4,"a",@progbits
	.align	8
	.align		8
.nv.constant4:
        /*0000*/ 	.dword	_$_str
	.align		8
        /*0008*/ 	.dword	_$_str_$_2


//--------------------- .text.triton_poi_fused__native_batch_norm_legit_no_training_hardtanh_2 --------------------------
	.section	.text.triton_poi_fused__native_batch_norm_legit_no_training_hardtanh_2,"ax",@progbits
	.align	128
        .global         triton_poi_fused__native_batch_norm_legit_no_training_hardtanh_2
        .type           triton_poi_fused__native_batch_norm_legit_no_training_hardtanh_2,@function
        .size           triton_poi_fused__native_batch_norm_legit_no_training_hardtanh_2,(.L_x_1 - triton_poi_fused__native_batch_norm_legit_no_training_hardtanh_2)
        .other          triton_poi_fused__native_batch_norm_legit_no_training_hardtanh_2,@"STO_CUDA_ENTRY STV_DEFAULT"
triton_poi_fused__native_batch_norm_legit_no_training_hardtanh_2:
.text.triton_poi_fused__native_batch_norm_legit_no_training_hardtanh_2:
[----:B------:R-:W0:Y:S01]  /*0000*/  LDC R1, c[0x0][0x28] ;  /* 0x00000a00ff017b82 */ /* 0x000e220000000800 */
[----:B------:R-:W1:Y:S07]  /*0010*/  S2R R0, SR_TID.X ;  /* 0x0000000000007919 */ /* 0x000e6e0000002100 */
[----:B------:R-:W2:Y:S01]  /*0020*/  LDC.64 R8, c[0x0][0x220] ;  /* 0x00008800ff087b82 */ /* 0x000ea20000000a00 */
[----:B------:R-:W-:Y:S01]  /*0030*/  ULDC.64 UR4, c[0x0][0x208] ;  /* 0x0000820000047ab9 */ /* 0x000fe20000000a00 */
[----:B------:R-:W3:Y:S06]  /*0040*/  S2R R5, SR_CTAID.X ;  /* 0x0000000000057919 */ /* 0x000eec0000002500 */
[----:B------:R-:W4:Y:S08]  /*0050*/  LDC.64 R14, c[0x0][0x218] ;  /* 0x00008600ff0e7b82 */ /* 0x000f300000000a00 */
[----:B------:R-:W5:Y:S08]  /*0060*/  LDC.64 R12, c[0x0][0x210] ;  /* 0x00008400ff0c7b82 */ /* 0x000f700000000a00 */
[----:B------:R-:W5:Y:S01]  /*0070*/  LDC.64 R16, c[0x0][0x228] ;  /* 0x00008a00ff107b82 */ /* 0x000f620000000a00 */
[----:B-1----:R-:W-:-:S07]  /*0080*/  IMAD.SHL.U32 R0, R0, 0x2, RZ ;  /* 0x0000000200007824 */ /* 0x002fce00078e00ff */
[----:B------:R-:W1:Y:S01]  /*0090*/  LDC.64 R18, c[0x0][0x230] ;  /* 0x00008c00ff127b82 */ /* 0x000e620000000a00 */
[----:B---3--:R-:W-:Y:S02]  /*00a0*/  SHF.R.S32.HI R3, RZ, 0x16, R5 ;  /* 0x00000016ff037819 */ /* 0x008fe40000011405 */
[----:B------:R-:W-:Y:S02]  /*00b0*/  LOP3.LUT R0, R0, 0x1fe, RZ, 0xc0, !PT ;  /* 0x000001fe00007812 */ /* 0x000fe400078ec0ff */
[----:B------:R-:W-:-:S03]  /*00c0*/  SGXT R3, R3, 0x1 ;  /* 0x000000010303781a */ /* 0x000fc60000000200 */
[----:B------:R-:W-:-:S05]  /*00d0*/  IMAD R0, R5, 0x200, R0 ;  /* 0x0000020005007824 */ /* 0x000fca00078e0200 */
[----:B------:R-:W-:Y:S02]  /*00e0*/  LEA.HI R3, R3, R0, RZ, 0x5 ;  /* 0x0000000003037211 */ /* 0x000fe400078f28ff */
[----:B------:R-:W-:Y:S02]  /*00f0*/  ISETP.GE.AND P0, PT, R0, 0x1e080, PT ;  /* 0x0001e0800000780c */ /* 0x000fe40003f06270 */
[----:B------:R-:W-:-:S05]  /*0100*/  LOP3.LUT R3, R3, 0xffffffe0, RZ, 0xc0, !PT ;  /* 0xffffffe003037812 */ /* 0x000fca00078ec0ff */
[----:B------:R-:W-:Y:S01]  /*0110*/  IMAD.IADD R11, R0, 0x1, -R3 ;  /* 0x00000001000b7824 */ /* 0x000fe200078e0a03 */
[----:B------:R-:W-:-:S03]  /*0120*/  CS2R R2, SRZ ;  /* 0x0000000000027805 */ /* 0x000fc6000001ff00 */
[----:B--2---:R-:W-:-:S05]  /*0130*/  IMAD.WIDE R8, R11, 0x4, R8 ;  /* 0x000000040b087825 */ /* 0x004fca00078e0208 */
[----:B------:R2:W3:Y:S01]  /*0140*/  @!P0 LDG.E.EL.64 R2, desc[UR4][R8.64] ;  /* 0x0000000408028981 */ /* 0x0004e2000c2e1b00 */
[----:B------:R-:W-:Y:S02]  /*0150*/  CS2R R4, SRZ ;  /* 0x0000000000047805 */ /* 0x000fe4000001ff00 */
[----:B------:R-:W-:Y:S01]  /*0160*/  CS2R R6, SRZ ;  /* 0x0000000000067805 */ /* 0x000fe2000001ff00 */
[----:B----4-:R-:W-:-:S04]  /*0170*/  IMAD.WIDE R14, R11, 0x4, R14 ;  /* 0x000000040b0e7825 */ /* 0x010fc800078e020e */
[----:B-----5:R-:W-:Y:S01]  /*0180*/  IMAD.WIDE R12, R0, 0x4, R12 ;  /* 0x00000004000c7825 */ /* 0x020fe200078e020c */
[----:B------:R-:W4:Y:S01]  /*0190*/  @!P0 LDG.E.EL.64 R4, desc[UR4][R14.64] ;  /* 0x000000040e048981 */ /* 0x000f22000c2e1b00 */
[----:B--2---:R-:W-:Y:S02]  /*01a0*/  CS2R R8, SRZ ;  /* 0x0000000000087805 */ /* 0x004fe4000001ff00 */
[C---:B0-----:R-:W-:Y:S01]  /*01b0*/  IMAD.WIDE R16, R11.reuse, 0x4, R16 ;  /* 0x000000040b107825 */ /* 0x041fe200078e0210 */
[----:B------:R0:W4:Y:S03]  /*01c0*/  @!P0 LDG.E.64 R6, desc[UR4][R12.64] ;  /* 0x000000040c068981 */ /* 0x000126000c1e1b00 */
[----:B-1----:R-:W-:Y:S01]  /*01d0*/  IMAD.WIDE R18, R11, 0x4, R18 ;  /* 0x000000040b127825 */ /* 0x002fe200078e0212 */
[----:B------:R-:W-:-:S04]  /*01e0*/  CS2R R10, SRZ ;  /* 0x00000000000a7805 */ /* 0x000fc8000001ff00 */
[----:B------:R-:W2:Y:S04]  /*01f0*/  @!P0 LDG.E.EL.64 R8, desc[UR4][R18.64] ;  /* 0x0000000412088981 */ /* 0x000ea8000c2e1b00 */
[----:B------:R-:W2:Y:S01]  /*0200*/  @!P0 LDG.E.EL.64 R10, desc[UR4][R16.64] ;  /* 0x00000004100a8981 */ /* 0x000ea2000c2e1b00 */
[----:B0-----:R-:W-:Y:S02]  /*0210*/  IMAD.MOV.U32 R13, RZ, RZ, 0x3e800000 ;  /* 0x3e800000ff0d7424 */ /* 0x001fe400078e00ff */
[----:B---3--:R-:W-:Y:S01]  /*0220*/  FADD R2, R2, 9.9999997473787516356e-06 ;  /* 0x3727c5ac02027421 */ /* 0x008fe20000000000 */
[----:B------:R-:W-:-:S03]  /*0230*/  FADD R3, R3, 9.9999997473787516356e-06 ;  /* 0x3727c5ac03037421 */ /* 0x000fc60000000000 */
[----:B------:R-:W0:Y:S08]  /*0240*/  MUFU.SQRT R20, R2 ;  /* 0x0000000200147308 */ /* 0x000e300000002000 */
[----:B------:R-:W1:Y:S01]  /*0250*/  MUFU.SQRT R14, R3 ;  /* 0x00000003000e7308 */ /* 0x000e620000002000 */
[C---:B0-----:R-:W-:Y:S02]  /*0260*/  FSETP.GT.AND P1, PT, R20.reuse, 8.50705917302346158658e+37, PT ;  /* 0x7e8000001400780b */ /* 0x041fe40003f24000 */
[----:B------:R-:W-:-:S02]  /*0270*/  FSETP.GEU.AND P3, PT, R20, 1.175494350822287508e-38, PT ;  /* 0x008000001400780b */ /* 0x000fc40003f6e000 */
[C---:B-1----:R-:W-:Y:S02]  /*0280*/  FSETP.GT.AND P2, PT, R14.reuse, 8.50705917302346158658e+37, PT ;  /* 0x7e8000000e00780b */ /* 0x042fe40003f44000 */
[----:B------:R-:W-:-:S07]  /*0290*/  FSETP.GEU.AND P4, PT, R14, 1.175494350822287508e-38, PT ;  /* 0x008000000e00780b */ /* 0x000fce0003f8e000 */
[----:B------:R-:W-:-:S04]  /*02a0*/  @P1 FMUL R20, R20, 0.25 ;  /* 0x3e80000014141820 */ /* 0x000fc80000400000 */
[----:B------:R-:W-:Y:S01]  /*02b0*/  @!P3 FMUL R20, R20, 16777216 ;  /* 0x4b8000001414b820 */ /* 0x000fe20000400000 */
[----:B------:R-:W-:-:S04]  /*02c0*/  @P2 FMUL R14, R14, 0.25 ;  /* 0x3e8000000e0e2820 */ /* 0x000fc80000400000 */
[----:B------:R-:W-:Y:S01]  /*02d0*/  @!P4 FMUL R14, R14, 16777216 ;  /* 0x4b8000000e0ec820 */ /* 0x000fe20000400000 */
[----:B------:R-:W0:Y:S01]  /*02e0*/  MUFU.RCP R20, R20 ;  /* 0x0000001400147308 */ /* 0x000e220000001000 */
[----:B------:R-:W-:-:S07]  /*02f0*/  FSEL R3, R13, 1, P1 ;  /* 0x3f8000000d037808 */ /* 0x000fce0000800000 */
[----:B------:R-:W1:Y:S01]  /*0300*/  MUFU.RCP R14, R14 ;  /* 0x0000000e000e7308 */ /* 0x000e620000001000 */
[----:B------:R-:W-:Y:S01]  /*0310*/  FSEL R13, R13, 1, P2 ;  /* 0x3f8000000d0d7808 */ /* 0x000fe20001000000 */
[----:B------:R-:W-:Y:S01]  /*0320*/  @!P3 FMUL R3, R3, 16777216 ;  /* 0x4b8000000303b820 */ /* 0x000fe20000400000 */
[----:B----4-:R-:W-:-:S03]  /*0330*/  FADD R4, -R4, R6 ;  /* 0x0000000604047221 */ /* 0x010fc60000000100 */
[----:B------:R-:W-:Y:S01]  /*0340*/  @!P4 FMUL R13, R13, 16777216 ;  /* 0x4b8000000d0dc820 */ /* 0x000fe20000400000 */
[----:B0-----:R-:W-:Y:S01]  /*0350*/  FMUL R3, R20, R3 ;  /* 0x0000000314037220 */ /* 0x001fe20000400000 */
[----:B------:R-:W-:-:S03]  /*0360*/  FADD R5, -R5, R7 ;  /* 0x0000000705057221 */ /* 0x000fc60000000100 */
[----:B------:R-:W-:Y:S01]  /*0370*/  FMUL R7, R4, R3 ;  /* 0x0000000304077220 */ /* 0x000fe20000400000 */
[----:B-1----:R-:W-:-:S03]  /*0380*/  FMUL R2, R14, R13 ;  /* 0x0000000d0e027220 */ /* 0x002fc60000400000 */
[----:B--2---:R-:W-:Y:S01]  /*0390*/  FFMA R7, R7, R10, R8 ;  /* 0x0000000a07077223 */ /* 0x004fe20000000008 */
[----:B------:R-:W-:Y:S02]  /*03a0*/  FMUL R4, R5, R2 ;  /* 0x0000000205047220 */ /* 0x000fe40000400000 */
[----:B------:R-:W0:Y:S02]  /*03b0*/  LDC.64 R2, c[0x0][0x238] ;  /* 0x00008e00ff027b82 */ /* 0x000e240000000a00 */
[----:B------:R-:W-:Y:S01]  /*03c0*/  FFMA R4, R4, R11, R9 ;  /* 0x0000000b04047223 */ /* 0x000fe20000000009 */
[----:B------:R-:W-:-:S04]  /*03d0*/  FSETP.GTU.AND P1, PT, R7, RZ, PT ;  /* 0x000000ff0700720b */ /* 0x000fc80003f2c000 */
[C---:B------:R-:W-:Y:S02]  /*03e0*/  FSETP.GTU.AND P2, PT, R4.reuse, RZ, PT ;  /* 0x000000ff0400720b */ /* 0x040fe40003f4c000 */
[----:B------:R-:W-:Y:S02]  /*03f0*/  FSEL R6, R7, RZ, P1 ;  /* 0x000000ff07067208 */ /* 0x000fe40000800000 */
[----:B------:R-:W-:Y:S02]  /*0400*/  FSEL R7, R4, RZ, P2 ;  /* 0x000000ff04077208 */ /* 0x000fe40001000000 */
[C---:B------:R-:W-:Y:S02]  /*0410*/  FSETP.GEU.AND P3, PT, R6.reuse, 6, PT ;  /* 0x40c000000600780b */ /* 0x040fe40003f6e000 */
[----:B------:R-:W-:Y:S02]  /*0420*/  FSETP.GEU.AND P4, PT, R7, 6, PT ;  /* 0x40c000000700780b */ /* 0x000fe40003f8e000 */
[----:B------:R-:W-:-:S02]  /*0430*/  FSETP.NAN.AND P1, PT, R6, R6, PT ;  /* 0x000000060600720b */ /* 0x000fc40003f28000 */
[----:B------:R-:W-:Y:S01]  /*0440*/  FSETP.NAN.AND P2, PT, R7, R7, PT ;  /* 0x000000070700720b */ /* 0x000fe20003f48000 */
[----:B0-----:R-:W-:-:S06]  /*0450*/  IMAD.WIDE R2, R0, 0x4, R2 ;  /* 0x0000000400027825 */ /* 0x001fcc00078e0202 */
[----:B------:R-:W-:Y:S02]  /*0460*/  @P3 SEL R6, R6, 0x40c00000, P1 ;  /* 0x40c0000006063807 */ /* 0x000fe40000800000 */
[----:B------:R-:W-:Y:S01]  /*0470*/  @P4 SEL R7, R7, 0x40c00000, P2 ;  /* 0x40c0000007074807 */ /* 0x000fe20001000000 */
[----:B------:R-:W-:Y:S06]  /*0480*/  @P0 EXIT ;  /* 0x000000000000094d */ /* 0x000fec0003800000 */
[----:B------:R-:W-:Y:S01]  /*0490*/  STG.E.64 desc[UR4][R2.64], R6 ;  /* 0x0000000602007986 */ /* 0x000fe2000c101b04 */
[----:B------:R-:W-:Y:S05]  /*04a0*/  EXIT ;  /* 0x000000000000794d */ /* 0x000fea0003800000 */
.L_x_0:
[----:B------:R-:W-:-:S00]  /*04b0*/  BRA `(.L_x_0) ;  /* 0xfffffffc00fc7947 */ /* 0x000fc0000383ffff */
[----:B------:R-:W-:-:S00]  /*04c0*/  NOP ;  /* 0x0000000000007918 */ /* 0x000fc00000000000 */
        /* <DEDUP_REMOVED lines=11> */
.L_x_1:


//--------------------- .nv.global.init           --------------------------
	.section	.nv.global.init,"aw",@progbits
.nv.global.init:
	.type		_$_str,@object
	.size		_$_str,(_$_str_$_2 - _$_str)
_$_str:
        /*0000*/ 	.byte	0x5f, 0x5f, 0x43, 0x55, 0x44, 0x41, 0x5f, 0x46, 0x54, 0x5a, 0x00
	.type		_$_str_$_2,@object
	.size		_$_str_$_2,(.L_1 - _$_str_$_2)
_$_str_$_2:
        /*000b*/ 	.byte	0x5f, 0x5f, 0x43, 0x55, 0x44, 0x41, 0x5f, 0x50, 0x52, 0x45, 0x43, 0x5f, 0x53, 0x51, 0x52, 0x54
        /*001b*/ 	.byte	0x00
.L_1:


//--------------------- .nv.constant0.triton_poi_fused__native_batch_norm_legit_no_training_hardtanh_2 --------------------------
	.section	.nv.constant0.triton_poi_fused__native_batch_norm_legit_no_training_hardtanh_2,"a",@progbits
	.sectionflags	@""
	.align	4
.nv.constant0.triton_poi_fused__native_batch_norm_legit_no_training_hardtanh_2:
	.zero		580
